//
// Generated by NVIDIA NVVM Compiler
//
// Compiler Build ID: CL-36424714
// Cuda compilation tools, release 13.0, V13.0.88
// Based on NVVM 20.0.0
//

.version 9.0
.target sm_100
.address_size 64

	// .globl	_ZN3cub18CUB_300001_SM_10006detail11EmptyKernelIvEEvv
.const .align 4 .u32 MAX_AGENT_NO_D;
.global .align 4 .u32 AGENT_NO_D;
.global .align 4 .u32 AGENT_NO_INC_D;
.global .align 4 .u32 AGENT_NO_DEC_D;
.const .align 4 .u32 CELL_NO_D;
.const .align 4 .u32 BOARDER_L_D;
.const .align 4 .u32 BOARDER_R_D;
.const .align 4 .u32 BOARDER_U_D;
.const .align 4 .u32 BOARDER_D_D;
.const .align 4 .u32 CNO_PER_DIM;
.const .align 4 .f32 CLEN_X;
.const .align 4 .f32 CLEN_Y;
.const .align 4 .f32 RANGE;
.global .align 8 .u64 randDebug;
.global .align 1 .b8 _ZN41_INTERNAL_d9bf6f64_4_k_cu_6956266b_2148974cuda3std3__45__cpo5beginE[1];
.global .align 1 .b8 _ZN41_INTERNAL_d9bf6f64_4_k_cu_6956266b_2148974cuda3std3__45__cpo3endE[1];
.global .align 1 .b8 _ZN41_INTERNAL_d9bf6f64_4_k_cu_6956266b_2148974cuda3std3__45__cpo6cbeginE[1];
.global .align 1 .b8 _ZN41_INTERNAL_d9bf6f64_4_k_cu_6956266b_2148974cuda3std3__45__cpo4cendE[1];
.global .align 1 .b8 _ZN41_INTERNAL_d9bf6f64_4_k_cu_6956266b_2148974cuda3std3__45__cpo6rbeginE[1];
.global .align 1 .b8 _ZN41_INTERNAL_d9bf6f64_4_k_cu_6956266b_2148974cuda3std3__45__cpo4rendE[1];
.global .align 1 .b8 _ZN41_INTERNAL_d9bf6f64_4_k_cu_6956266b_2148974cuda3std3__45__cpo7crbeginE[1];
.global .align 1 .b8 _ZN41_INTERNAL_d9bf6f64_4_k_cu_6956266b_2148974cuda3std3__45__cpo5crendE[1];
.global .align 1 .b8 _ZN41_INTERNAL_d9bf6f64_4_k_cu_6956266b_2148974cuda3std3__443_GLOBAL__N__d9bf6f64_4_k_cu_6956266b_2148976ignoreE[1];
.global .align 1 .b8 _ZN41_INTERNAL_d9bf6f64_4_k_cu_6956266b_2148974cuda3std3__419piecewise_constructE[1];
.global .align 1 .b8 _ZN41_INTERNAL_d9bf6f64_4_k_cu_6956266b_2148974cuda3std3__48in_placeE[1];
.global .align 1 .b8 _ZN41_INTERNAL_d9bf6f64_4_k_cu_6956266b_2148974cuda3std3__420unreachable_sentinelE[1];
.global .align 1 .b8 _ZN41_INTERNAL_d9bf6f64_4_k_cu_6956266b_2148974cuda3std3__47nulloptE[1];
.global .align 1 .b8 _ZN41_INTERNAL_d9bf6f64_4_k_cu_6956266b_2148974cuda3std3__48unexpectE[1];
.global .align 1 .b8 _ZN41_INTERNAL_d9bf6f64_4_k_cu_6956266b_2148974cuda3std6ranges3__45__cpo4swapE[1];
.global .align 1 .b8 _ZN41_INTERNAL_d9bf6f64_4_k_cu_6956266b_2148974cuda3std6ranges3__45__cpo9iter_moveE[1];
.global .align 1 .b8 _ZN41_INTERNAL_d9bf6f64_4_k_cu_6956266b_2148974cuda3std6ranges3__45__cpo5beginE[1];
.global .align 1 .b8 _ZN41_INTERNAL_d9bf6f64_4_k_cu_6956266b_2148974cuda3std6ranges3__45__cpo3endE[1];
.global .align 1 .b8 _ZN41_INTERNAL_d9bf6f64_4_k_cu_6956266b_2148974cuda3std6ranges3__45__cpo6cbeginE[1];
.global .align 1 .b8 _ZN41_INTERNAL_d9bf6f64_4_k_cu_6956266b_2148974cuda3std6ranges3__45__cpo4cendE[1];
.global .align 1 .b8 _ZN41_INTERNAL_d9bf6f64_4_k_cu_6956266b_2148974cuda3std6ranges3__45__cpo7advanceE[1];
.global .align 1 .b8 _ZN41_INTERNAL_d9bf6f64_4_k_cu_6956266b_2148974cuda3std6ranges3__45__cpo9iter_swapE[1];
.global .align 1 .b8 _ZN41_INTERNAL_d9bf6f64_4_k_cu_6956266b_2148974cuda3std6ranges3__45__cpo4nextE[1];
.global .align 1 .b8 _ZN41_INTERNAL_d9bf6f64_4_k_cu_6956266b_2148974cuda3std6ranges3__45__cpo4prevE[1];
.global .align 1 .b8 _ZN41_INTERNAL_d9bf6f64_4_k_cu_6956266b_2148974cuda3std6ranges3__45__cpo4dataE[1];
.global .align 1 .b8 _ZN41_INTERNAL_d9bf6f64_4_k_cu_6956266b_2148974cuda3std6ranges3__45__cpo5cdataE[1];
.global .align 1 .b8 _ZN41_INTERNAL_d9bf6f64_4_k_cu_6956266b_2148974cuda3std6ranges3__45__cpo4sizeE[1];
.global .align 1 .b8 _ZN41_INTERNAL_d9bf6f64_4_k_cu_6956266b_2148974cuda3std6ranges3__45__cpo5ssizeE[1];
.global .align 1 .b8 _ZN41_INTERNAL_d9bf6f64_4_k_cu_6956266b_2148974cuda3std6ranges3__45__cpo8distanceE[1];
.global .align 1 .b8 _ZN41_INTERNAL_d9bf6f64_4_k_cu_6956266b_2148976thrust24THRUST_300001_SM_1000_NS8cuda_cub3parE[1];
.global .align 1 .b8 _ZN41_INTERNAL_d9bf6f64_4_k_cu_6956266b_2148976thrust24THRUST_300001_SM_1000_NS8cuda_cub10par_nosyncE[1];
.global .align 1 .b8 _ZN41_INTERNAL_d9bf6f64_4_k_cu_6956266b_2148976thrust24THRUST_300001_SM_1000_NS6system6detail10sequential3seqE[1];
.global .align 1 .b8 _ZN41_INTERNAL_d9bf6f64_4_k_cu_6956266b_2148976thrust24THRUST_300001_SM_1000_NS6system3cpp3parE[1];
.global .align 1 .b8 _ZN41_INTERNAL_d9bf6f64_4_k_cu_6956266b_2148976thrust24THRUST_300001_SM_1000_NS12placeholders2_1E[1];
.global .align 1 .b8 _ZN41_INTERNAL_d9bf6f64_4_k_cu_6956266b_2148976thrust24THRUST_300001_SM_1000_NS12placeholders2_2E[1];
.global .align 1 .b8 _ZN41_INTERNAL_d9bf6f64_4_k_cu_6956266b_2148976thrust24THRUST_300001_SM_1000_NS12placeholders2_3E[1];
.global .align 1 .b8 _ZN41_INTERNAL_d9bf6f64_4_k_cu_6956266b_2148976thrust24THRUST_300001_SM_1000_NS12placeholders2_4E[1];
.global .align 1 .b8 _ZN41_INTERNAL_d9bf6f64_4_k_cu_6956266b_2148976thrust24THRUST_300001_SM_1000_NS12placeholders2_5E[1];
.global .align 1 .b8 _ZN41_INTERNAL_d9bf6f64_4_k_cu_6956266b_2148976thrust24THRUST_300001_SM_1000_NS12placeholders2_6E[1];
.global .align 1 .b8 _ZN41_INTERNAL_d9bf6f64_4_k_cu_6956266b_2148976thrust24THRUST_300001_SM_1000_NS12placeholders2_7E[1];
.global .align 1 .b8 _ZN41_INTERNAL_d9bf6f64_4_k_cu_6956266b_2148976thrust24THRUST_300001_SM_1000_NS12placeholders2_8E[1];
.global .align 1 .b8 _ZN41_INTERNAL_d9bf6f64_4_k_cu_6956266b_2148976thrust24THRUST_300001_SM_1000_NS12placeholders2_9E[1];
.global .align 1 .b8 _ZN41_INTERNAL_d9bf6f64_4_k_cu_6956266b_2148976thrust24THRUST_300001_SM_1000_NS12placeholders3_10E[1];
.global .align 1 .b8 _ZN41_INTERNAL_d9bf6f64_4_k_cu_6956266b_2148976thrust24THRUST_300001_SM_1000_NS3seqE[1];
.global .align 1 .b8 _ZN41_INTERNAL_d9bf6f64_4_k_cu_6956266b_2148976thrust24THRUST_300001_SM_1000_NS6deviceE[1];

.visible .entry _ZN3cub18CUB_300001_SM_10006detail11EmptyKernelIvEEvv()
{


	ret;

}


// ===== COMPILED SASS (sm_100) =====

	.target	sm_100

	.elftype	@"ET_EXEC"


//--------------------- .note.nv.tkinfo           --------------------------
	.section	.note.nv.tkinfo,"",@"SHT_NOTE"
	.sectionflags	@"SHF_NOTE_NV_TKINFO"
	.tkinfo
        /*0018*/ 	.word	0x00000002
        /*0030*/ 	.string	""
        /*0030*/ 	.string	"ptxas"
        /*0030*/ 	.string	"Cuda compilation tools, release 13.0, V13.0.88"
        /*0030*/ 	.string	"Build cuda_13.0.r13.0/compiler.36424714_0"
        /*0030*/ 	.string	"-arch sm_100 -m 64 "



//--------------------- .note.nv.cuinfo           --------------------------
	.section	.note.nv.cuinfo,"",@"SHT_NOTE"
	.sectionflags	@"SHF_NOTE_NV_CUINFO"
        /*0018*/ 	.short	0x0002
        /*001a*/ 	.short	0x0064
        /*001c*/ 	.short	0x0082
	.zero		2


//--------------------- .nv.info                  --------------------------
	.section	.nv.info,"",@"SHT_CUDA_INFO"
	.align	4


	//----- nvinfo : EIATTR_REGCOUNT
	.align		4
        /*0000*/ 	.byte	0x04, 0x2f
        /*0002*/ 	.short	(.L_60 - .L_59)
	.align		4
.L_59:
        /*0004*/ 	.word	index@(_ZN3cub18CUB_300001_SM_10006detail11EmptyKernelIvEEvv)
        /*0008*/ 	.word	0x00000004


	//----- nvinfo : EIATTR_FRAME_SIZE
	.align		4
.L_60:
        /*000c*/ 	.byte	0x04, 0x11
        /*000e*/ 	.short	(.L_62 - .L_61)
	.align		4
.L_61:
        /*0010*/ 	.word	index@(_ZN3cub18CUB_300001_SM_10006detail11EmptyKernelIvEEvv)
        /*0014*/ 	.word	0x00000000


	//----- nvinfo : EIATTR_MIN_STACK_SIZE
	.align		4
.L_62:
        /*0018*/ 	.byte	0x04, 0x12
        /*001a*/ 	.short	(.L_64 - .L_63)
	.align		4
.L_63:
        /*001c*/ 	.word	index@(_ZN3cub18CUB_300001_SM_10006detail11EmptyKernelIvEEvv)
        /*0020*/ 	.word	0x00000000
.L_64:


//--------------------- .nv.compat                --------------------------
	.section	.nv.compat,"",@"SHT_CUDA_COMPAT_INFO"
	.align	4
        /*0000*/ 	.byte	0x02, 0x09, 0x00, 0x00, 0x02, 0x02, 0x01, 0x00, 0x02, 0x05, 0x05, 0x00, 0x03, 0x07, 0x01, 0x01
        /*0010*/ 	.byte	0x02, 0x03, 0x00, 0x00, 0x02, 0x06, 0x01, 0x00, 0x04, 0x0b, 0x08, 0x00, 0x09, 0x00, 0x00, 0x00
        /*0020*/ 	.byte	0x00, 0x00, 0x00, 0x00


//--------------------- .nv.info._ZN3cub18CUB_300001_SM_10006detail11EmptyKernelIvEEvv --------------------------
	.section	.nv.info._ZN3cub18CUB_300001_SM_10006detail11EmptyKernelIvEEvv,"",@"SHT_CUDA_INFO"
	.sectionflags	@""
	.align	4


	//----- nvinfo : EIATTR_CUDA_API_VERSION
	.align		4
        /*0000*/ 	.byte	0x04, 0x37
        /*0002*/ 	.short	(.L_66 - .L_65)
.L_65:
        /*0004*/ 	.word	0x00000082


	//----- nvinfo : EIATTR_SPARSE_MMA_MASK
	.align		4
.L_66:
        /*0008*/ 	.byte	0x03, 0x50
        /*000a*/ 	.short	0x0000


	//----- nvinfo : EIATTR_MAXREG_COUNT
	.align		4
        /*000c*/ 	.byte	0x03, 0x1b
        /*000e*/ 	.short	0x00ff


	//----- nvinfo : EIATTR_MERCURY_ISA_VERSION
	.align		4
        /*0010*/ 	.byte	0x03, 0x5f
        /*0012*/ 	.short	0x0101


	//----- nvinfo : EIATTR_VRC_CTA_INIT_COUNT
	.align		4
        /*0014*/ 	.byte	0x02, 0x4a
	.zero		1
	.zero		1


	//----- nvinfo : EIATTR_EXIT_INSTR_OFFSETS
	.align		4
        /*0018*/ 	.byte	0x04, 0x1c
        /*001a*/ 	.short	(.L_68 - .L_67)


	//   ....[0]....
.L_67:
        /*001c*/ 	.word	0x00000010


	//----- nvinfo : EIATTR_SW_WAR
	.align		4
.L_68:
        /*0020*/ 	.byte	0x04, 0x36
        /*0022*/ 	.short	(.L_70 - .L_69)
.L_69:
        /*0024*/ 	.word	0x00000008
.L_70:


//--------------------- .nv.callgraph             --------------------------
	.section	.nv.callgraph,"",@"SHT_CUDA_CALLGRAPH"
	.align	4
	.sectionentsize	8
	.align		4
        /*0000*/ 	.word	0x00000000
	.align		4
        /*0004*/ 	.word	0xffffffff
	.align		4
        /*0008*/ 	.word	0x00000000
	.align		4
        /*000c*/ 	.word	0xfffffffe
	.align		4
        /*0010*/ 	.word	0x00000000
	.align		4
        /*0014*/ 	.word	0xfffffffd
	.align		4
        /*0018*/ 	.word	0x00000000
	.align		4
        /*001c*/ 	.word	0xfffffffc


//--------------------- .nv.constant3             --------------------------
	.section	.nv.constant3,"a",@progbits
	.align	4
.nv.constant3:
	.type		MAX_AGENT_NO_D,@object
	.size		MAX_AGENT_NO_D,(CELL_NO_D - MAX_AGENT_NO_D)
MAX_AGENT_NO_D:
	.zero		4
	.type		CELL_NO_D,@object
	.size		CELL_NO_D,(BOARDER_L_D - CELL_NO_D)
CELL_NO_D:
	.zero		4
	.type		BOARDER_L_D,@object
	.size		BOARDER_L_D,(BOARDER_R_D - BOARDER_L_D)
BOARDER_L_D:
	.zero		4
	.type		BOARDER_R_D,@object
	.size		BOARDER_R_D,(BOARDER_U_D - BOARDER_R_D)
BOARDER_R_D:
	.zero		4
	.type		BOARDER_U_D,@object
	.size		BOARDER_U_D,(BOARDER_D_D - BOARDER_U_D)
BOARDER_U_D:
	.zero		4
	.type		BOARDER_D_D,@object
	.size		BOARDER_D_D,(CNO_PER_DIM - BOARDER_D_D)
BOARDER_D_D:
	.zero		4
	.type		CNO_PER_DIM,@object
	.size		CNO_PER_DIM,(CLEN_X - CNO_PER_DIM)
CNO_PER_DIM:
	.zero		4
	.type		CLEN_X,@object
	.size		CLEN_X,(CLEN_Y - CLEN_X)
CLEN_X:
	.zero		4
	.type		CLEN_Y,@object
	.size		CLEN_Y,(RANGE - CLEN_Y)
CLEN_Y:
	.zero		4
	.type		RANGE,@object
	.size		RANGE,(.L_12 - RANGE)
RANGE:
	.zero		4
.L_12:


//--------------------- .nv.constant4             --------------------------
	.section	.nv.constant4,"a",@progbits
	.align	8
	.align		8
.nv.constant4:
        /*0000*/ 	.dword	AGENT_NO_D
	.align		8
        /*0008*/ 	.dword	AGENT_NO_INC_D
	.align		8
        /*0010*/ 	.dword	AGENT_NO_DEC_D
	.align		8
        /*0018*/ 	.dword	randDebug
	.align		8
        /*0020*/ 	.dword	_ZN41_INTERNAL_d9bf6f64_4_k_cu_6956266b_2153584cuda3std3__45__cpo5beginE
	.align		8
        /*0028*/ 	.dword	_ZN41_INTERNAL_d9bf6f64_4_k_cu_6956266b_2153584cuda3std3__45__cpo3endE
	.align		8
        /*0030*/ 	.dword	_ZN41_INTERNAL_d9bf6f64_4_k_cu_6956266b_2153584cuda3std3__45__cpo6cbeginE
	.align		8
        /*0038*/ 	.dword	_ZN41_INTERNAL_d9bf6f64_4_k_cu_6956266b_2153584cuda3std3__45__cpo4cendE
	.align		8
        /*0040*/ 	.dword	_ZN41_INTERNAL_d9bf6f64_4_k_cu_6956266b_2153584cuda3std3__45__cpo6rbeginE
	.align		8
        /*0048*/ 	.dword	_ZN41_INTERNAL_d9bf6f64_4_k_cu_6956266b_2153584cuda3std3__45__cpo4rendE
	.align		8
        /*0050*/ 	.dword	_ZN41_INTERNAL_d9bf6f64_4_k_cu_6956266b_2153584cuda3std3__45__cpo7crbeginE
	.align		8
        /*0058*/ 	.dword	_ZN41_INTERNAL_d9bf6f64_4_k_cu_6956266b_2153584cuda3std3__45__cpo5crendE
	.align		8
        /*0060*/ 	.dword	_ZN41_INTERNAL_d9bf6f64_4_k_cu_6956266b_2153584cuda3std3__443_GLOBAL__N__d9bf6f64_4_k_cu_6956266b_2153586ignoreE
	.align		8
        /*0068*/ 	.dword	_ZN41_INTERNAL_d9bf6f64_4_k_cu_6956266b_2153584cuda3std3__419piecewise_constructE
	.align		8
        /*0070*/ 	.dword	_ZN41_INTERNAL_d9bf6f64_4_k_cu_6956266b_2153584cuda3std3__48in_placeE
	.align		8
        /*0078*/ 	.dword	_ZN41_INTERNAL_d9bf6f64_4_k_cu_6956266b_2153584cuda3std3__420unreachable_sentinelE
	.align		8
        /*0080*/ 	.dword	_ZN41_INTERNAL_d9bf6f64_4_k_cu_6956266b_2153584cuda3std3__47nulloptE
	.align		8
        /*0088*/ 	.dword	_ZN41_INTERNAL_d9bf6f64_4_k_cu_6956266b_2153584cuda3std3__48unexpectE
	.align		8
        /*0090*/ 	.dword	_ZN41_INTERNAL_d9bf6f64_4_k_cu_6956266b_2153584cuda3std6ranges3__45__cpo4swapE
	.align		8
        /*0098*/ 	.dword	_ZN41_INTERNAL_d9bf6f64_4_k_cu_6956266b_2153584cuda3std6ranges3__45__cpo9iter_moveE
	.align		8
        /*00a0*/ 	.dword	_ZN41_INTERNAL_d9bf6f64_4_k_cu_6956266b_2153584cuda3std6ranges3__45__cpo5beginE
	.align		8
        /*00a8*/ 	.dword	_ZN41_INTERNAL_d9bf6f64_4_k_cu_6956266b_2153584cuda3std6ranges3__45__cpo3endE
	.align		8
        /*00b0*/ 	.dword	_ZN41_INTERNAL_d9bf6f64_4_k_cu_6956266b_2153584cuda3std6ranges3__45__cpo6cbeginE
	.align		8
        /*00b8*/ 	.dword	_ZN41_INTERNAL_d9bf6f64_4_k_cu_6956266b_2153584cuda3std6ranges3__45__cpo4cendE
	.align		8
        /*00c0*/ 	.dword	_ZN41_INTERNAL_d9bf6f64_4_k_cu_6956266b_2153584cuda3std6ranges3__45__cpo7advanceE
	.align		8
        /*00c8*/ 	.dword	_ZN41_INTERNAL_d9bf6f64_4_k_cu_6956266b_2153584cuda3std6ranges3__45__cpo9iter_swapE
	.align		8
        /*00d0*/ 	.dword	_ZN41_INTERNAL_d9bf6f64_4_k_cu_6956266b_2153584cuda3std6ranges3__45__cpo4nextE
	.align		8
        /*00d8*/ 	.dword	_ZN41_INTERNAL_d9bf6f64_4_k_cu_6956266b_2153584cuda3std6ranges3__45__cpo4prevE
	.align		8
        /*00e0*/ 	.dword	_ZN41_INTERNAL_d9bf6f64_4_k_cu_6956266b_2153584cuda3std6ranges3__45__cpo4dataE
	.align		8
        /*00e8*/ 	.dword	_ZN41_INTERNAL_d9bf6f64_4_k_cu_6956266b_2153584cuda3std6ranges3__45__cpo5cdataE
	.align		8
        /*00f0*/ 	.dword	_ZN41_INTERNAL_d9bf6f64_4_k_cu_6956266b_2153584cuda3std6ranges3__45__cpo4sizeE
	.align		8
        /*00f8*/ 	.dword	_ZN41_INTERNAL_d9bf6f64_4_k_cu_6956266b_2153584cuda3std6ranges3__45__cpo5ssizeE
	.align		8
        /*0100*/ 	.dword	_ZN41_INTERNAL_d9bf6f64_4_k_cu_6956266b_2153584cuda3std6ranges3__45__cpo8distanceE
	.align		8
        /*0108*/ 	.dword	_ZN41_INTERNAL_d9bf6f64_4_k_cu_6956266b_2153586thrust24THRUST_300001_SM_1000_NS8cuda_cub3parE
	.align		8
        /*0110*/ 	.dword	_ZN41_INTERNAL_d9bf6f64_4_k_cu_6956266b_2153586thrust24THRUST_300001_SM_1000_NS8cuda_cub10par_nosyncE
	.align		8
        /*0118*/ 	.dword	_ZN41_INTERNAL_d9bf6f64_4_k_cu_6956266b_2153586thrust24THRUST_300001_SM_1000_NS6system6detail10sequential3seqE
	.align		8
        /*0120*/ 	.dword	_ZN41_INTERNAL_d9bf6f64_4_k_cu_6956266b_2153586thrust24THRUST_300001_SM_1000_NS6system3cpp3parE
	.align		8
        /*0128*/ 	.dword	_ZN41_INTERNAL_d9bf6f64_4_k_cu_6956266b_2153586thrust24THRUST_300001_SM_1000_NS12placeholders2_1E
	.align		8
        /*0130*/ 	.dword	_ZN41_INTERNAL_d9bf6f64_4_k_cu_6956266b_2153586thrust24THRUST_300001_SM_1000_NS12placeholders2_2E
	.align		8
        /*0138*/ 	.dword	_ZN41_INTERNAL_d9bf6f64_4_k_cu_6956266b_2153586thrust24THRUST_300001_SM_1000_NS12placeholders2_3E
	.align		8
        /*0140*/ 	.dword	_ZN41_INTERNAL_d9bf6f64_4_k_cu_6956266b_2153586thrust24THRUST_300001_SM_1000_NS12placeholders2_4E
	.align		8
        /*0148*/ 	.dword	_ZN41_INTERNAL_d9bf6f64_4_k_cu_6956266b_2153586thrust24THRUST_300001_SM_1000_NS12placeholders2_5E
	.align		8
        /*0150*/ 	.dword	_ZN41_INTERNAL_d9bf6f64_4_k_cu_6956266b_2153586thrust24THRUST_300001_SM_1000_NS12placeholders2_6E
	.align		8
        /*0158*/ 	.dword	_ZN41_INTERNAL_d9bf6f64_4_k_cu_6956266b_2153586thrust24THRUST_300001_SM_1000_NS12placeholders2_7E
	.align		8
        /*0160*/ 	.dword	_ZN41_INTERNAL_d9bf6f64_4_k_cu_6956266b_2153586thrust24THRUST_300001_SM_1000_NS12placeholders2_8E
	.align		8
        /*0168*/ 	.dword	_ZN41_INTERNAL_d9bf6f64_4_k_cu_6956266b_2153586thrust24THRUST_300001_SM_1000_NS12placeholders2_9E
	.align		8
        /*0170*/ 	.dword	_ZN41_INTERNAL_d9bf6f64_4_k_cu_6956266b_2153586thrust24THRUST_300001_SM_1000_NS12placeholders3_10E
	.align		8
        /*0178*/ 	.dword	_ZN41_INTERNAL_d9bf6f64_4_k_cu_6956266b_2153586thrust24THRUST_300001_SM_1000_NS3seqE
	.align		8
        /*0180*/ 	.dword	_ZN41_INTERNAL_d9bf6f64_4_k_cu_6956266b_2153586thrust24THRUST_300001_SM_1000_NS6deviceE


//--------------------- .text._ZN3cub18CUB_300001_SM_10006detail11EmptyKernelIvEEvv --------------------------
	.section	.text._ZN3cub18CUB_300001_SM_10006detail11EmptyKernelIvEEvv,"ax",@progbits
	.align	128
        .global         _ZN3cub18CUB_300001_SM_10006detail11EmptyKernelIvEEvv
        .type           _ZN3cub18CUB_300001_SM_10006detail11EmptyKernelIvEEvv,@function
        .size           _ZN3cub18CUB_300001_SM_10006detail11EmptyKernelIvEEvv,(.L_x_1 - _ZN3cub18CUB_300001_SM_10006detail11EmptyKernelIvEEvv)
        .other          _ZN3cub18CUB_300001_SM_10006detail11EmptyKernelIvEEvv,@"STO_CUDA_ENTRY STV_DEFAULT"
_ZN3cub18CUB_300001_SM_10006detail11EmptyKernelIvEEvv:
.text._ZN3cub18CUB_300001_SM_10006detail11EmptyKernelIvEEvv:
[----:B------:R-:W-:Y:S01]  /*0000*/  LDC R1, c[0x0][0x37c] ;  /* 0x0000df00ff017b82 */ /* 0x000fe20000000800 */
[----:B------:R-:W-:Y:S05]  /*0010*/  EXIT ;  /* 0x000000000000794d */ /* 0x000fea0003800000 */
.L_x_0:
[----:B------:R-:W-:-:S00]  /*0020*/  BRA `(.L_x_0) ;  /* 0xfffffffc00fc7947 */ /* 0x000fc0000383ffff */
[----:B------:R-:W-:-:S00]  /*0030*/  NOP ;  /* 0x0000000000007918 */ /* 0x000fc00000000000 */
        /* <DEDUP_REMOVED lines=12> */
.L_x_1:


//--------------------- .nv.shared.reserved.0     --------------------------
	.section	.nv.shared.reserved.0,"aw",@nobits
	.weak		__nv_reservedSMEM_offset_0_alias
	.size		__nv_reservedSMEM_offset_0_alias, 0, 64
	.other		__nv_reservedSMEM_offset_0_alias,@"STO_CUDA_RESERVED_SHARED STV_DEFAULT"
__nv_reservedSMEM_offset_0_alias:
	.zero		0
	.zero		64


//--------------------- .nv.global                --------------------------
	.section	.nv.global,"aw",@nobits
	.align	8
.nv.global:
	.type		randDebug,@object
	.size		randDebug,(AGENT_NO_D - randDebug)
randDebug:
	.zero		8
	.type		AGENT_NO_D,@object
	.size		AGENT_NO_D,(AGENT_NO_DEC_D - AGENT_NO_D)
AGENT_NO_D:
	.zero		4
	.type		AGENT_NO_DEC_D,@object
	.size		AGENT_NO_DEC_D,(AGENT_NO_INC_D - AGENT_NO_DEC_D)
AGENT_NO_DEC_D:
	.zero		4
	.type		AGENT_NO_INC_D,@object
	.size		AGENT_NO_INC_D,(_ZN41_INTERNAL_d9bf6f64_4_k_cu_6956266b_2153584cuda3std6ranges3__45__cpo8distanceE - AGENT_NO_INC_D)
AGENT_NO_INC_D:
	.zero		4
	.type		_ZN41_INTERNAL_d9bf6f64_4_k_cu_6956266b_2153584cuda3std6ranges3__45__cpo8distanceE,@object
	.size		_ZN41_INTERNAL_d9bf6f64_4_k_cu_6956266b_2153584cuda3std6ranges3__45__cpo8distanceE,(_ZN41_INTERNAL_d9bf6f64_4_k_cu_6956266b_2153586thrust24THRUST_300001_SM_1000_NS6deviceE - _ZN41_INTERNAL_d9bf6f64_4_k_cu_6956266b_2153584cuda3std6ranges3__45__cpo8distanceE)
_ZN41_INTERNAL_d9bf6f64_4_k_cu_6956266b_2153584cuda3std6ranges3__45__cpo8distanceE:
	.zero		1
	.type		_ZN41_INTERNAL_d9bf6f64_4_k_cu_6956266b_2153586thrust24THRUST_300001_SM_1000_NS6deviceE,@object
	.size		_ZN41_INTERNAL_d9bf6f64_4_k_cu_6956266b_2153586thrust24THRUST_300001_SM_1000_NS6deviceE,(_ZN41_INTERNAL_d9bf6f64_4_k_cu_6956266b_2153584cuda3std3__47nulloptE - _ZN41_INTERNAL_d9bf6f64_4_k_cu_6956266b_2153586thrust24THRUST_300001_SM_1000_NS6deviceE)
_ZN41_INTERNAL_d9bf6f64_4_k_cu_6956266b_2153586thrust24THRUST_300001_SM_1000_NS6deviceE:
	.zero		1
	.type		_ZN41_INTERNAL_d9bf6f64_4_k_cu_6956266b_2153584cuda3std3__47nulloptE,@object
	.size		_ZN41_INTERNAL_d9bf6f64_4_k_cu_6956266b_2153584cuda3std3__47nulloptE,(_ZN41_INTERNAL_d9bf6f64_4_k_cu_6956266b_2153586thrust24THRUST_300001_SM_1000_NS12placeholders2_4E - _ZN41_INTERNAL_d9bf6f64_4_k_cu_6956266b_2153584cuda3std3__47nulloptE)
_ZN41_INTERNAL_d9bf6f64_4_k_cu_6956266b_2153584cuda3std3__47nulloptE:
	.zero		1
	.type		_ZN41_INTERNAL_d9bf6f64_4_k_cu_6956266b_2153586thrust24THRUST_300001_SM_1000_NS12placeholders2_4E,@object
	.size		_ZN41_INTERNAL_d9bf6f64_4_k_cu_6956266b_2153586thrust24THRUST_300001_SM_1000_NS12placeholders2_4E,(_ZN41_INTERNAL_d9bf6f64_4_k_cu_6956266b_2153584cuda3std3__45__cpo6rbeginE - _ZN41_INTERNAL_d9bf6f64_4_k_cu_6956266b_2153586thrust24THRUST_300001_SM_1000_NS12placeholders2_4E)
_ZN41_INTERNAL_d9bf6f64_4_k_cu_6956266b_2153586thrust24THRUST_300001_SM_1000_NS12placeholders2_4E:
	.zero		1
	.type		_ZN41_INTERNAL_d9bf6f64_4_k_cu_6956266b_2153584cuda3std3__45__cpo6rbeginE,@object
	.size		_ZN41_INTERNAL_d9bf6f64_4_k_cu_6956266b_2153584cuda3std3__45__cpo6rbeginE,(_ZN41_INTERNAL_d9bf6f64_4_k_cu_6956266b_2153584cuda3std6ranges3__45__cpo7advanceE - _ZN41_INTERNAL_d9bf6f64_4_k_cu_6956266b_2153584cuda3std3__45__cpo6rbeginE)
_ZN41_INTERNAL_d9bf6f64_4_k_cu_6956266b_2153584cuda3std3__45__cpo6rbeginE:
	.zero		1
	.type		_ZN41_INTERNAL_d9bf6f64_4_k_cu_6956266b_2153584cuda3std6ranges3__45__cpo7advanceE,@object
	.size		_ZN41_INTERNAL_d9bf6f64_4_k_cu_6956266b_2153584cuda3std6ranges3__45__cpo7advanceE,(_ZN41_INTERNAL_d9bf6f64_4_k_cu_6956266b_2153586thrust24THRUST_300001_SM_1000_NS12placeholders2_8E - _ZN41_INTERNAL_d9bf6f64_4_k_cu_6956266b_2153584cuda3std6ranges3__45__cpo7advanceE)
_ZN41_INTERNAL_d9bf6f64_4_k_cu_6956266b_2153584cuda3std6ranges3__45__cpo7advanceE:
	.zero		1
	.type		_ZN41_INTERNAL_d9bf6f64_4_k_cu_6956266b_2153586thrust24THRUST_300001_SM_1000_NS12placeholders2_8E,@object
	.size		_ZN41_INTERNAL_d9bf6f64_4_k_cu_6956266b_2153586thrust24THRUST_300001_SM_1000_NS12placeholders2_8E,(_ZN41_INTERNAL_d9bf6f64_4_k_cu_6956266b_2153584cuda3std3__443_GLOBAL__N__d9bf6f64_4_k_cu_6956266b_2153586ignoreE - _ZN41_INTERNAL_d9bf6f64_4_k_cu_6956266b_2153586thrust24THRUST_300001_SM_1000_NS12placeholders2_8E)
_ZN41_INTERNAL_d9bf6f64_4_k_cu_6956266b_2153586thrust24THRUST_300001_SM_1000_NS12placeholders2_8E:
	.zero		1
	.type		_ZN41_INTERNAL_d9bf6f64_4_k_cu_6956266b_2153584cuda3std3__443_GLOBAL__N__d9bf6f64_4_k_cu_6956266b_2153586ignoreE,@object
	.size		_ZN41_INTERNAL_d9bf6f64_4_k_cu_6956266b_2153584cuda3std3__443_GLOBAL__N__d9bf6f64_4_k_cu_6956266b_2153586ignoreE,(_ZN41_INTERNAL_d9bf6f64_4_k_cu_6956266b_2153584cuda3std6ranges3__45__cpo4dataE - _ZN41_INTERNAL_d9bf6f64_4_k_cu_6956266b_2153584cuda3std3__443_GLOBAL__N__d9bf6f64_4_k_cu_6956266b_2153586ignoreE)
_ZN41_INTERNAL_d9bf6f64_4_k_cu_6956266b_2153584cuda3std3__443_GLOBAL__N__d9bf6f64_4_k_cu_6956266b_2153586ignoreE:
	.zero		1
	.type		_ZN41_INTERNAL_d9bf6f64_4_k_cu_6956266b_2153584cuda3std6ranges3__45__cpo4dataE,@object
	.size		_ZN41_INTERNAL_d9bf6f64_4_k_cu_6956266b_2153584cuda3std6ranges3__45__cpo4dataE,(_ZN41_INTERNAL_d9bf6f64_4_k_cu_6956266b_2153586thrust24THRUST_300001_SM_1000_NS6system3cpp3parE - _ZN41_INTERNAL_d9bf6f64_4_k_cu_6956266b_2153584cuda3std6ranges3__45__cpo4dataE)
_ZN41_INTERNAL_d9bf6f64_4_k_cu_6956266b_2153584cuda3std6ranges3__45__cpo4dataE:
	.zero		1
	.type		_ZN41_INTERNAL_d9bf6f64_4_k_cu_6956266b_2153586thrust24THRUST_300001_SM_1000_NS6system3cpp3parE,@object
	.size		_ZN41_INTERNAL_d9bf6f64_4_k_cu_6956266b_2153586thrust24THRUST_300001_SM_1000_NS6system3cpp3parE,(_ZN41_INTERNAL_d9bf6f64_4_k_cu_6956266b_2153584cuda3std3__45__cpo5beginE - _ZN41_INTERNAL_d9bf6f64_4_k_cu_6956266b_2153586thrust24THRUST_300001_SM_1000_NS6system3cpp3parE)
_ZN41_INTERNAL_d9bf6f64_4_k_cu_6956266b_2153586thrust24THRUST_300001_SM_1000_NS6system3cpp3parE:
	.zero		1
	.type		_ZN41_INTERNAL_d9bf6f64_4_k_cu_6956266b_2153584cuda3std3__45__cpo5beginE,@object
	.size		_ZN41_INTERNAL_d9bf6f64_4_k_cu_6956266b_2153584cuda3std3__45__cpo5beginE,(_ZN41_INTERNAL_d9bf6f64_4_k_cu_6956266b_2153584cuda3std6ranges3__45__cpo5beginE - _ZN41_INTERNAL_d9bf6f64_4_k_cu_6956266b_2153584cuda3std3__45__cpo5beginE)
_ZN41_INTERNAL_d9bf6f64_4_k_cu_6956266b_2153584cuda3std3__45__cpo5beginE:
	.zero		1
	.type		_ZN41_INTERNAL_d9bf6f64_4_k_cu_6956266b_2153584cuda3std6ranges3__45__cpo5beginE,@object
	.size		_ZN41_INTERNAL_d9bf6f64_4_k_cu_6956266b_2153584cuda3std6ranges3__45__cpo5beginE,(_ZN41_INTERNAL_d9bf6f64_4_k_cu_6956266b_2153586thrust24THRUST_300001_SM_1000_NS12placeholders2_6E - _ZN41_INTERNAL_d9bf6f64_4_k_cu_6956266b_2153584cuda3std6ranges3__45__cpo5beginE)
_ZN41_INTERNAL_d9bf6f64_4_k_cu_6956266b_2153584cuda3std6ranges3__45__cpo5beginE:
	.zero		1
	.type		_ZN41_INTERNAL_d9bf6f64_4_k_cu_6956266b_2153586thrust24THRUST_300001_SM_1000_NS12placeholders2_6E,@object
	.size		_ZN41_INTERNAL_d9bf6f64_4_k_cu_6956266b_2153586thrust24THRUST_300001_SM_1000_NS12placeholders2_6E,(_ZN41_INTERNAL_d9bf6f64_4_k_cu_6956266b_2153584cuda3std3__45__cpo7crbeginE - _ZN41_INTERNAL_d9bf6f64_4_k_cu_6956266b_2153586thrust24THRUST_300001_SM_1000_NS12placeholders2_6E)
_ZN41_INTERNAL_d9bf6f64_4_k_cu_6956266b_2153586thrust24THRUST_300001_SM_1000_NS12placeholders2_6E:
	.zero		1
	.type		_ZN41_INTERNAL_d9bf6f64_4_k_cu_6956266b_2153584cuda3std3__45__cpo7crbeginE,@object
	.size		_ZN41_INTERNAL_d9bf6f64_4_k_cu_6956266b_2153584cuda3std3__45__cpo7crbeginE,(_ZN41_INTERNAL_d9bf6f64_4_k_cu_6956266b_2153584cuda3std6ranges3__45__cpo4nextE - _ZN41_INTERNAL_d9bf6f64_4_k_cu_6956266b_2153584cuda3std3__45__cpo7crbeginE)
_ZN41_INTERNAL_d9bf6f64_4_k_cu_6956266b_2153584cuda3std3__45__cpo7crbeginE:
	.zero		1
	.type		_ZN41_INTERNAL_d9bf6f64_4_k_cu_6956266b_2153584cuda3std6ranges3__45__cpo4nextE,@object
	.size		_ZN41_INTERNAL_d9bf6f64_4_k_cu_6956266b_2153584cuda3std6ranges3__45__cpo4nextE,(_ZN41_INTERNAL_d9bf6f64_4_k_cu_6956266b_2153586thrust24THRUST_300001_SM_1000_NS8cuda_cub10par_nosyncE - _ZN41_INTERNAL_d9bf6f64_4_k_cu_6956266b_2153584cuda3std6ranges3__45__cpo4nextE)
_ZN41_INTERNAL_d9bf6f64_4_k_cu_6956266b_2153584cuda3std6ranges3__45__cpo4nextE:
	.zero		1
	.type		_ZN41_INTERNAL_d9bf6f64_4_k_cu_6956266b_2153586thrust24THRUST_300001_SM_1000_NS8cuda_cub10par_nosyncE,@object
	.size		_ZN41_INTERNAL_d9bf6f64_4_k_cu_6956266b_2153586thrust24THRUST_300001_SM_1000_NS8cuda_cub10par_nosyncE,(_ZN41_INTERNAL_d9bf6f64_4_k_cu_6956266b_2153584cuda3std6ranges3__45__cpo4swapE - _ZN41_INTERNAL_d9bf6f64_4_k_cu_6956266b_2153586thrust24THRUST_300001_SM_1000_NS8cuda_cub10par_nosyncE)
_ZN41_INTERNAL_d9bf6f64_4_k_cu_6956266b_2153586thrust24THRUST_300001_SM_1000_NS8cuda_cub10par_nosyncE:
	.zero		1
	.type		_ZN41_INTERNAL_d9bf6f64_4_k_cu_6956266b_2153584cuda3std6ranges3__45__cpo4swapE,@object
	.size		_ZN41_INTERNAL_d9bf6f64_4_k_cu_6956266b_2153584cuda3std6ranges3__45__cpo4swapE,(_ZN41_INTERNAL_d9bf6f64_4_k_cu_6956266b_2153586thrust24THRUST_300001_SM_1000_NS12placeholders3_10E - _ZN41_INTERNAL_d9bf6f64_4_k_cu_6956266b_2153584cuda3std6ranges3__45__cpo4swapE)
_ZN41_INTERNAL_d9bf6f64_4_k_cu_6956266b_2153584cuda3std6ranges3__45__cpo4swapE:
	.zero		1
	.type		_ZN41_INTERNAL_d9bf6f64_4_k_cu_6956266b_2153586thrust24THRUST_300001_SM_1000_NS12placeholders3_10E,@object
	.size		_ZN41_INTERNAL_d9bf6f64_4_k_cu_6956266b_2153586thrust24THRUST_300001_SM_1000_NS12placeholders3_10E,(_ZN41_INTERNAL_d9bf6f64_4_k_cu_6956266b_2153584cuda3std3__48in_placeE - _ZN41_INTERNAL_d9bf6f64_4_k_cu_6956266b_2153586thrust24THRUST_300001_SM_1000_NS12placeholders3_10E)
_ZN41_INTERNAL_d9bf6f64_4_k_cu_6956266b_2153586thrust24THRUST_300001_SM_1000_NS12placeholders3_10E:
	.zero		1
	.type		_ZN41_INTERNAL_d9bf6f64_4_k_cu_6956266b_2153584cuda3std3__48in_placeE,@object
	.size		_ZN41_INTERNAL_d9bf6f64_4_k_cu_6956266b_2153584cuda3std3__48in_placeE,(_ZN41_INTERNAL_d9bf6f64_4_k_cu_6956266b_2153584cuda3std6ranges3__45__cpo4sizeE - _ZN41_INTERNAL_d9bf6f64_4_k_cu_6956266b_2153584cuda3std3__48in_placeE)
_ZN41_INTERNAL_d9bf6f64_4_k_cu_6956266b_2153584cuda3std3__48in_placeE:
	.zero		1
	.type		_ZN41_INTERNAL_d9bf6f64_4_k_cu_6956266b_2153584cuda3std6ranges3__45__cpo4sizeE,@object
	.size		_ZN41_INTERNAL_d9bf6f64_4_k_cu_6956266b_2153584cuda3std6ranges3__45__cpo4sizeE,(_ZN41_INTERNAL_d9bf6f64_4_k_cu_6956266b_2153586thrust24THRUST_300001_SM_1000_NS12placeholders2_2E - _ZN41_INTERNAL_d9bf6f64_4_k_cu_6956266b_2153584cuda3std6ranges3__45__cpo4sizeE)
_ZN41_INTERNAL_d9bf6f64_4_k_cu_6956266b_2153584cuda3std6ranges3__45__cpo4sizeE:
	.zero		1
	.type		_ZN41_INTERNAL_d9bf6f64_4_k_cu_6956266b_2153586thrust24THRUST_300001_SM_1000_NS12placeholders2_2E,@object
	.size		_ZN41_INTERNAL_d9bf6f64_4_k_cu_6956266b_2153586thrust24THRUST_300001_SM_1000_NS12placeholders2_2E,(_ZN41_INTERNAL_d9bf6f64_4_k_cu_6956266b_2153584cuda3std3__45__cpo6cbeginE - _ZN41_INTERNAL_d9bf6f64_4_k_cu_6956266b_2153586thrust24THRUST_300001_SM_1000_NS12placeholders2_2E)
_ZN41_INTERNAL_d9bf6f64_4_k_cu_6956266b_2153586thrust24THRUST_300001_SM_1000_NS12placeholders2_2E:
	.zero		1
	.type		_ZN41_INTERNAL_d9bf6f64_4_k_cu_6956266b_2153584cuda3std3__45__cpo6cbeginE,@object
	.size		_ZN41_INTERNAL_d9bf6f64_4_k_cu_6956266b_2153584cuda3std3__45__cpo6cbeginE,(_ZN41_INTERNAL_d9bf6f64_4_k_cu_6956266b_2153584cuda3std6ranges3__45__cpo6cbeginE - _ZN41_INTERNAL_d9bf6f64_4_k_cu_6956266b_2153584cuda3std3__45__cpo6cbeginE)
_ZN41_INTERNAL_d9bf6f64_4_k_cu_6956266b_2153584cuda3std3__45__cpo6cbeginE:
	.zero		1
	.type		_ZN41_INTERNAL_d9bf6f64_4_k_cu_6956266b_2153584cuda3std6ranges3__45__cpo6cbeginE,@object
	.size		_ZN41_INTERNAL_d9bf6f64_4_k_cu_6956266b_2153584cuda3std6ranges3__45__cpo6cbeginE,(_ZN41_INTERNAL_d9bf6f64_4_k_cu_6956266b_2153586thrust24THRUST_300001_SM_1000_NS12placeholders2_7E - _ZN41_INTERNAL_d9bf6f64_4_k_cu_6956266b_2153584cuda3std6ranges3__45__cpo6cbeginE)
_ZN41_INTERNAL_d9bf6f64_4_k_cu_6956266b_2153584cuda3std6ranges3__45__cpo6cbeginE:
	.zero		1
	.type		_ZN41_INTERNAL_d9bf6f64_4_k_cu_6956266b_2153586thrust24THRUST_300001_SM_1000_NS12placeholders2_7E,@object
	.size		_ZN41_INTERNAL_d9bf6f64_4_k_cu_6956266b_2153586thrust24THRUST_300001_SM_1000_NS12placeholders2_7E,(_ZN41_INTERNAL_d9bf6f64_4_k_cu_6956266b_2153584cuda3std3__45__cpo5crendE - _ZN41_INTERNAL_d9bf6f64_4_k_cu_6956266b_2153586thrust24THRUST_300001_SM_1000_NS12placeholders2_7E)
_ZN41_INTERNAL_d9bf6f64_4_k_cu_6956266b_2153586thrust24THRUST_300001_SM_1000_NS12placeholders2_7E:
	.zero		1
	.type		_ZN41_INTERNAL_d9bf6f64_4_k_cu_6956266b_2153584cuda3std3__45__cpo5crendE,@object
	.size		_ZN41_INTERNAL_d9bf6f64_4_k_cu_6956266b_2153584cuda3std3__45__cpo5crendE,(_ZN41_INTERNAL_d9bf6f64_4_k_cu_6956266b_2153584cuda3std6ranges3__45__cpo4prevE - _ZN41_INTERNAL_d9bf6f64_4_k_cu_6956266b_2153584cuda3std3__45__cpo5crendE)
_ZN41_INTERNAL_d9bf6f64_4_k_cu_6956266b_2153584cuda3std3__45__cpo5crendE:
	.zero		1
	.type		_ZN41_INTERNAL_d9bf6f64_4_k_cu_6956266b_2153584cuda3std6ranges3__45__cpo4prevE,@object
	.size		_ZN41_INTERNAL_d9bf6f64_4_k_cu_6956266b_2153584cuda3std6ranges3__45__cpo4prevE,(_ZN41_INTERNAL_d9bf6f64_4_k_cu_6956266b_2153586thrust24THRUST_300001_SM_1000_NS6system6detail10sequential3seqE - _ZN41_INTERNAL_d9bf6f64_4_k_cu_6956266b_2153584cuda3std6ranges3__45__cpo4prevE)
_ZN41_INTERNAL_d9bf6f64_4_k_cu_6956266b_2153584cuda3std6ranges3__45__cpo4prevE:
	.zero		1
	.type		_ZN41_INTERNAL_d9bf6f64_4_k_cu_6956266b_2153586thrust24THRUST_300001_SM_1000_NS6system6detail10sequential3seqE,@object
	.size		_ZN41_INTERNAL_d9bf6f64_4_k_cu_6956266b_2153586thrust24THRUST_300001_SM_1000_NS6system6detail10sequential3seqE,(_ZN41_INTERNAL_d9bf6f64_4_k_cu_6956266b_2153584cuda3std6ranges3__45__cpo9iter_moveE - _ZN41_INTERNAL_d9bf6f64_4_k_cu_6956266b_2153586thrust24THRUST_300001_SM_1000_NS6system6detail10sequential3seqE)
_ZN41_INTERNAL_d9bf6f64_4_k_cu_6956266b_2153586thrust24THRUST_300001_SM_1000_NS6system6detail10sequential3seqE:
	.zero		1
	.type		_ZN41_INTERNAL_d9bf6f64_4_k_cu_6956266b_2153584cuda3std6ranges3__45__cpo9iter_moveE,@object
	.size		_ZN41_INTERNAL_d9bf6f64_4_k_cu_6956266b_2153584cuda3std6ranges3__45__cpo9iter_moveE,(_ZN41_INTERNAL_d9bf6f64_4_k_cu_6956266b_2153586thrust24THRUST_300001_SM_1000_NS3seqE - _ZN41_INTERNAL_d9bf6f64_4_k_cu_6956266b_2153584cuda3std6ranges3__45__cpo9iter_moveE)
_ZN41_INTERNAL_d9bf6f64_4_k_cu_6956266b_2153584cuda3std6ranges3__45__cpo9iter_moveE:
	.zero		1
	.type		_ZN41_INTERNAL_d9bf6f64_4_k_cu_6956266b_2153586thrust24THRUST_300001_SM_1000_NS3seqE,@object
	.size		_ZN41_INTERNAL_d9bf6f64_4_k_cu_6956266b_2153586thrust24THRUST_300001_SM_1000_NS3seqE,(_ZN41_INTERNAL_d9bf6f64_4_k_cu_6956266b_2153584cuda3std3__420unreachable_sentinelE - _ZN41_INTERNAL_d9bf6f64_4_k_cu_6956266b_2153586thrust24THRUST_300001_SM_1000_NS3seqE)
_ZN41_INTERNAL_d9bf6f64_4_k_cu_6956266b_2153586thrust24THRUST_300001_SM_1000_NS3seqE:
	.zero		1
	.type		_ZN41_INTERNAL_d9bf6f64_4_k_cu_6956266b_2153584cuda3std3__420unreachable_sentinelE,@object
	.size		_ZN41_INTERNAL_d9bf6f64_4_k_cu_6956266b_2153584cuda3std3__420unreachable_sentinelE,(_ZN41_INTERNAL_d9bf6f64_4_k_cu_6956266b_2153584cuda3std6ranges3__45__cpo5ssizeE - _ZN41_INTERNAL_d9bf6f64_4_k_cu_6956266b_2153584cuda3std3__420unreachable_sentinelE)
_ZN41_INTERNAL_d9bf6f64_4_k_cu_6956266b_2153584cuda3std3__420unreachable_sentinelE:
	.zero		1
	.type		_ZN41_INTERNAL_d9bf6f64_4_k_cu_6956266b_2153584cuda3std6ranges3__45__cpo5ssizeE,@object
	.size		_ZN41_INTERNAL_d9bf6f64_4_k_cu_6956266b_2153584cuda3std6ranges3__45__cpo5ssizeE,(_ZN41_INTERNAL_d9bf6f64_4_k_cu_6956266b_2153586thrust24THRUST_300001_SM_1000_NS12placeholders2_3E - _ZN41_INTERNAL_d9bf6f64_4_k_cu_6956266b_2153584cuda3std6ranges3__45__cpo5ssizeE)
_ZN41_INTERNAL_d9bf6f64_4_k_cu_6956266b_2153584cuda3std6ranges3__45__cpo5ssizeE:
	.zero		1
	.type		_ZN41_INTERNAL_d9bf6f64_4_k_cu_6956266b_2153586thrust24THRUST_300001_SM_1000_NS12placeholders2_3E,@object
	.size		_ZN41_INTERNAL_d9bf6f64_4_k_cu_6956266b_2153586thrust24THRUST_300001_SM_1000_NS12placeholders2_3E,(_ZN41_INTERNAL_d9bf6f64_4_k_cu_6956266b_2153584cuda3std3__45__cpo4cendE - _ZN41_INTERNAL_d9bf6f64_4_k_cu_6956266b_2153586thrust24THRUST_300001_SM_1000_NS12placeholders2_3E)
_ZN41_INTERNAL_d9bf6f64_4_k_cu_6956266b_2153586thrust24THRUST_300001_SM_1000_NS12placeholders2_3E:
	.zero		1
	.type		_ZN41_INTERNAL_d9bf6f64_4_k_cu_6956266b_2153584cuda3std3__45__cpo4cendE,@object
	.size		_ZN41_INTERNAL_d9bf6f64_4_k_cu_6956266b_2153584cuda3std3__45__cpo4cendE,(_ZN41_INTERNAL_d9bf6f64_4_k_cu_6956266b_2153584cuda3std6ranges3__45__cpo4cendE - _ZN41_INTERNAL_d9bf6f64_4_k_cu_6956266b_2153584cuda3std3__45__cpo4cendE)
_ZN41_INTERNAL_d9bf6f64_4_k_cu_6956266b_2153584cuda3std3__45__cpo4cendE:
	.zero		1
	.type		_ZN41_INTERNAL_d9bf6f64_4_k_cu_6956266b_2153584cuda3std6ranges3__45__cpo4cendE,@object
	.size		_ZN41_INTERNAL_d9bf6f64_4_k_cu_6956266b_2153584cuda3std6ranges3__45__cpo4cendE,(_ZN41_INTERNAL_d9bf6f64_4_k_cu_6956266b_2153586thrust24THRUST_300001_SM_1000_NS12placeholders2_5E - _ZN41_INTERNAL_d9bf6f64_4_k_cu_6956266b_2153584cuda3std6ranges3__45__cpo4cendE)
_ZN41_INTERNAL_d9bf6f64_4_k_cu_6956266b_2153584cuda3std6ranges3__45__cpo4cendE:
	.zero		1
	.type		_ZN41_INTERNAL_d9bf6f64_4_k_cu_6956266b_2153586thrust24THRUST_300001_SM_1000_NS12placeholders2_5E,@object
	.size		_ZN41_INTERNAL_d9bf6f64_4_k_cu_6956266b_2153586thrust24THRUST_300001_SM_1000_NS12placeholders2_5E,(_ZN41_INTERNAL_d9bf6f64_4_k_cu_6956266b_2153584cuda3std3__45__cpo4rendE - _ZN41_INTERNAL_d9bf6f64_4_k_cu_6956266b_2153586thrust24THRUST_300001_SM_1000_NS12placeholders2_5E)
_ZN41_INTERNAL_d9bf6f64_4_k_cu_6956266b_2153586thrust24THRUST_300001_SM_1000_NS12placeholders2_5E:
	.zero		1
	.type		_ZN41_INTERNAL_d9bf6f64_4_k_cu_6956266b_2153584cuda3std3__45__cpo4rendE,@object
	.size		_ZN41_INTERNAL_d9bf6f64_4_k_cu_6956266b_2153584cuda3std3__45__cpo4rendE,(_ZN41_INTERNAL_d9bf6f64_4_k_cu_6956266b_2153584cuda3std6ranges3__45__cpo9iter_swapE - _ZN41_INTERNAL_d9bf6f64_4_k_cu_6956266b_2153584cuda3std3__45__cpo4rendE)
_ZN41_INTERNAL_d9bf6f64_4_k_cu_6956266b_2153584cuda3std3__45__cpo4rendE:
	.zero		1
	.type		_ZN41_INTERNAL_d9bf6f64_4_k_cu_6956266b_2153584cuda3std6ranges3__45__cpo9iter_swapE,@object
	.size		_ZN41_INTERNAL_d9bf6f64_4_k_cu_6956266b_2153584cuda3std6ranges3__45__cpo9iter_swapE,(_ZN41_INTERNAL_d9bf6f64_4_k_cu_6956266b_2153586thrust24THRUST_300001_SM_1000_NS8cuda_cub3parE - _ZN41_INTERNAL_d9bf6f64_4_k_cu_6956266b_2153584cuda3std6ranges3__45__cpo9iter_swapE)
_ZN41_INTERNAL_d9bf6f64_4_k_cu_6956266b_2153584cuda3std6ranges3__45__cpo9iter_swapE:
	.zero		1
	.type		_ZN41_INTERNAL_d9bf6f64_4_k_cu_6956266b_2153586thrust24THRUST_300001_SM_1000_NS8cuda_cub3parE,@object
	.size		_ZN41_INTERNAL_d9bf6f64_4_k_cu_6956266b_2153586thrust24THRUST_300001_SM_1000_NS8cuda_cub3parE,(_ZN41_INTERNAL_d9bf6f64_4_k_cu_6956266b_2153584cuda3std3__48unexpectE - _ZN41_INTERNAL_d9bf6f64_4_k_cu_6956266b_2153586thrust24THRUST_300001_SM_1000_NS8cuda_cub3parE)
_ZN41_INTERNAL_d9bf6f64_4_k_cu_6956266b_2153586thrust24THRUST_300001_SM_1000_NS8cuda_cub3parE:
	.zero		1
	.type		_ZN41_INTERNAL_d9bf6f64_4_k_cu_6956266b_2153584cuda3std3__48unexpectE,@object
	.size		_ZN41_INTERNAL_d9bf6f64_4_k_cu_6956266b_2153584cuda3std3__48unexpectE,(_ZN41_INTERNAL_d9bf6f64_4_k_cu_6956266b_2153586thrust24THRUST_300001_SM_1000_NS12placeholders2_9E - _ZN41_INTERNAL_d9bf6f64_4_k_cu_6956266b_2153584cuda3std3__48unexpectE)
_ZN41_INTERNAL_d9bf6f64_4_k_cu_6956266b_2153584cuda3std3__48unexpectE:
	.zero		1
	.type		_ZN41_INTERNAL_d9bf6f64_4_k_cu_6956266b_2153586thrust24THRUST_300001_SM_1000_NS12placeholders2_9E,@object
	.size		_ZN41_INTERNAL_d9bf6f64_4_k_cu_6956266b_2153586thrust24THRUST_300001_SM_1000_NS12placeholders2_9E,(_ZN41_INTERNAL_d9bf6f64_4_k_cu_6956266b_2153584cuda3std3__419piecewise_constructE - _ZN41_INTERNAL_d9bf6f64_4_k_cu_6956266b_2153586thrust24THRUST_300001_SM_1000_NS12placeholders2_9E)
_ZN41_INTERNAL_d9bf6f64_4_k_cu_6956266b_2153586thrust24THRUST_300001_SM_1000_NS12placeholders2_9E:
	.zero		1
	.type		_ZN41_INTERNAL_d9bf6f64_4_k_cu_6956266b_2153584cuda3std3__419piecewise_constructE,@object
	.size		_ZN41_INTERNAL_d9bf6f64_4_k_cu_6956266b_2153584cuda3std3__419piecewise_constructE,(_ZN41_INTERNAL_d9bf6f64_4_k_cu_6956266b_2153584cuda3std6ranges3__45__cpo5cdataE - _ZN41_INTERNAL_d9bf6f64_4_k_cu_6956266b_2153584cuda3std3__419piecewise_constructE)
_ZN41_INTERNAL_d9bf6f64_4_k_cu_6956266b_2153584cuda3std3__419piecewise_constructE:
	.zero		1
	.type		_ZN41_INTERNAL_d9bf6f64_4_k_cu_6956266b_2153584cuda3std6ranges3__45__cpo5cdataE,@object
	.size		_ZN41_INTERNAL_d9bf6f64_4_k_cu_6956266b_2153584cuda3std6ranges3__45__cpo5cdataE,(_ZN41_INTERNAL_d9bf6f64_4_k_cu_6956266b_2153586thrust24THRUST_300001_SM_1000_NS12placeholders2_1E - _ZN41_INTERNAL_d9bf6f64_4_k_cu_6956266b_2153584cuda3std6ranges3__45__cpo5cdataE)
_ZN41_INTERNAL_d9bf6f64_4_k_cu_6956266b_2153584cuda3std6ranges3__45__cpo5cdataE:
	.zero		1
	.type		_ZN41_INTERNAL_d9bf6f64_4_k_cu_6956266b_2153586thrust24THRUST_300001_SM_1000_NS12placeholders2_1E,@object
	.size		_ZN41_INTERNAL_d9bf6f64_4_k_cu_6956266b_2153586thrust24THRUST_300001_SM_1000_NS12placeholders2_1E,(_ZN41_INTERNAL_d9bf6f64_4_k_cu_6956266b_2153584cuda3std3__45__cpo3endE - _ZN41_INTERNAL_d9bf6f64_4_k_cu_6956266b_2153586thrust24THRUST_300001_SM_1000_NS12placeholders2_1E)
_ZN41_INTERNAL_d9bf6f64_4_k_cu_6956266b_2153586thrust24THRUST_300001_SM_1000_NS12placeholders2_1E:
	.zero		1
	.type		_ZN41_INTERNAL_d9bf6f64_4_k_cu_6956266b_2153584cuda3std3__45__cpo3endE,@object
	.size		_ZN41_INTERNAL_d9bf6f64_4_k_cu_6956266b_2153584cuda3std3__45__cpo3endE,(_ZN41_INTERNAL_d9bf6f64_4_k_cu_6956266b_2153584cuda3std6ranges3__45__cpo3endE - _ZN41_INTERNAL_d9bf6f64_4_k_cu_6956266b_2153584cuda3std3__45__cpo3endE)
_ZN41_INTERNAL_d9bf6f64_4_k_cu_6956266b_2153584cuda3std3__45__cpo3endE:
	.zero		1
	.type		_ZN41_INTERNAL_d9bf6f64_4_k_cu_6956266b_2153584cuda3std6ranges3__45__cpo3endE,@object
	.size		_ZN41_INTERNAL_d9bf6f64_4_k_cu_6956266b_2153584cuda3std6ranges3__45__cpo3endE,(.L_31 - _ZN41_INTERNAL_d9bf6f64_4_k_cu_6956266b_2153584cuda3std6ranges3__45__cpo3endE)
_ZN41_INTERNAL_d9bf6f64_4_k_cu_6956266b_2153584cuda3std6ranges3__45__cpo3endE:
	.zero		1
.L_31:


//--------------------- .nv.constant0._ZN3cub18CUB_300001_SM_10006detail11EmptyKernelIvEEvv --------------------------
	.section	.nv.constant0._ZN3cub18CUB_300001_SM_10006detail11EmptyKernelIvEEvv,"a",@progbits
	.sectionflags	@""
	.align	4
.nv.constant0._ZN3cub18CUB_300001_SM_10006detail11EmptyKernelIvEEvv:
	.zero		896


//--------------------- SYMBOLS --------------------------

	.type		.nv.reservedSmem.offset0,@object
	.size		.nv.reservedSmem.offset0,0x4
